//
// Generated by NVIDIA NVVM Compiler
//
// Compiler Build ID: CL-36424714
// Cuda compilation tools, release 13.0, V13.0.88
// Based on NVVM 20.0.0
//

.version 9.0
.target sm_100
.address_size 64

	// .globl	_Z5add2DPfS_S_m

.visible .entry _Z5add2DPfS_S_m(
	.param .u64 .ptr .align 1 _Z5add2DPfS_S_m_param_0,
	.param .u64 .ptr .align 1 _Z5add2DPfS_S_m_param_1,
	.param .u64 .ptr .align 1 _Z5add2DPfS_S_m_param_2,
	.param .u64 _Z5add2DPfS_S_m_param_3
)
{
	.reg .pred 	%p<2>;
	.reg .b32 	%r<12>;
	.reg .b32 	%f<4>;
	.reg .b64 	%rd<16>;

	ld.param.u64 	%rd1, [_Z5add2DPfS_S_m_param_0];
	ld.param.u64 	%rd2, [_Z5add2DPfS_S_m_param_1];
	ld.param.u64 	%rd3, [_Z5add2DPfS_S_m_param_2];
	ld.param.u64 	%rd5, [_Z5add2DPfS_S_m_param_3];
	mov.u32 	%r3, %ctaid.x;
	mov.u32 	%r4, %ntid.x;
	mov.u32 	%r5, %tid.x;
	mad.lo.s32 	%r1, %r3, %r4, %r5;
	cvt.u64.u32 	%rd6, %r1;
	mov.u32 	%r6, %ctaid.y;
	mov.u32 	%r7, %ntid.y;
	mov.u32 	%r8, %tid.y;
	mad.lo.s32 	%r9, %r6, %r7, %r8;
	cvt.u64.u32 	%rd7, %r9;
	max.u64 	%rd8, %rd6, %rd7;
	setp.ge.u64 	%p1, %rd8, %rd5;
	@%p1 bra 	$L__BB0_2;
	cvta.to.global.u64 	%rd9, %rd1;
	cvta.to.global.u64 	%rd10, %rd2;
	cvta.to.global.u64 	%rd11, %rd3;
	cvt.u32.u64 	%r10, %rd5;
	mad.lo.s32 	%r11, %r9, %r10, %r1;
	mul.wide.s32 	%rd12, %r11, 4;
	add.s64 	%rd13, %rd9, %rd12;
	ld.global.f32 	%f1, [%rd13];
	add.s64 	%rd14, %rd10, %rd12;
	ld.global.f32 	%f2, [%rd14];
	add.f32 	%f3, %f1, %f2;
	add.s64 	%rd15, %rd11, %rd12;
	st.global.f32 	[%rd15], %f3;
$L__BB0_2:
	ret;

}


// ===== COMPILED SASS (sm_100) =====

	.target	sm_100

	.elftype	@"ET_EXEC"


//--------------------- .note.nv.tkinfo           --------------------------
	.section	.note.nv.tkinfo,"",@"SHT_NOTE"
	.sectionflags	@"SHF_NOTE_NV_TKINFO"
	.tkinfo
        /*0018*/ 	.word	0x00000002
        /*0030*/ 	.string	""
        /*0030*/ 	.string	"ptxas"
        /*0030*/ 	.string	"Cuda compilation tools, release 13.0, V13.0.88"
        /*0030*/ 	.string	"Build cuda_13.0.r13.0/compiler.36424714_0"
        /*0030*/ 	.string	"-arch sm_100 -m 64 "



//--------------------- .note.nv.cuinfo           --------------------------
	.section	.note.nv.cuinfo,"",@"SHT_NOTE"
	.sectionflags	@"SHF_NOTE_NV_CUINFO"
        /*0018*/ 	.short	0x0002
        /*001a*/ 	.short	0x0064
        /*001c*/ 	.short	0x0082
	.zero		2


//--------------------- .nv.info                  --------------------------
	.section	.nv.info,"",@"SHT_CUDA_INFO"
	.align	4


	//----- nvinfo : EIATTR_REGCOUNT
	.align		4
        /*0000*/ 	.byte	0x04, 0x2f
        /*0002*/ 	.short	(.L_1 - .L_0)
	.align		4
.L_0:
        /*0004*/ 	.word	index@(_Z5add2DPfS_S_m)
        /*0008*/ 	.word	0x0000000c


	//----- nvinfo : EIATTR_FRAME_SIZE
	.align		4
.L_1:
        /*000c*/ 	.byte	0x04, 0x11
        /*000e*/ 	.short	(.L_3 - .L_2)
	.align		4
.L_2:
        /*0010*/ 	.word	index@(_Z5add2DPfS_S_m)
        /*0014*/ 	.word	0x00000000


	//----- nvinfo : EIATTR_MIN_STACK_SIZE
	.align		4
.L_3:
        /*0018*/ 	.byte	0x04, 0x12
        /*001a*/ 	.short	(.L_5 - .L_4)
	.align		4
.L_4:
        /*001c*/ 	.word	index@(_Z5add2DPfS_S_m)
        /*0020*/ 	.word	0x00000000
.L_5:


//--------------------- .nv.compat                --------------------------
	.section	.nv.compat,"",@"SHT_CUDA_COMPAT_INFO"
	.align	4
        /*0000*/ 	.byte	0x02, 0x09, 0x00, 0x00, 0x02, 0x02, 0x01, 0x00, 0x02, 0x05, 0x05, 0x00, 0x03, 0x07, 0x01, 0x01
        /*0010*/ 	.byte	0x02, 0x03, 0x00, 0x00, 0x02, 0x06, 0x01, 0x00, 0x04, 0x0b, 0x08, 0x00, 0x09, 0x00, 0x00, 0x00
        /*0020*/ 	.byte	0x00, 0x00, 0x00, 0x00


//--------------------- .nv.info._Z5add2DPfS_S_m  --------------------------
	.section	.nv.info._Z5add2DPfS_S_m,"",@"SHT_CUDA_INFO"
	.sectionflags	@""
	.align	4


	//----- nvinfo : EIATTR_CUDA_API_VERSION
	.align		4
        /*0000*/ 	.byte	0x04, 0x37
        /*0002*/ 	.short	(.L_7 - .L_6)
.L_6:
        /*0004*/ 	.word	0x00000082


	//----- nvinfo : EIATTR_KPARAM_INFO
	.align		4
.L_7:
        /*0008*/ 	.byte	0x04, 0x17
        /*000a*/ 	.short	(.L_9 - .L_8)
.L_8:
        /*000c*/ 	.word	0x00000000
        /*0010*/ 	.short	0x0003
        /*0012*/ 	.short	0x0018
        /*0014*/ 	.byte	0x00, 0xf0, 0x21, 0x00


	//----- nvinfo : EIATTR_KPARAM_INFO
	.align		4
.L_9:
        /*0018*/ 	.byte	0x04, 0x17
        /*001a*/ 	.short	(.L_11 - .L_10)
.L_10:
        /*001c*/ 	.word	0x00000000
        /*0020*/ 	.short	0x0002
        /*0022*/ 	.short	0x0010
        /*0024*/ 	.byte	0x00, 0xf5, 0x21, 0x00


	//----- nvinfo : EIATTR_KPARAM_INFO
	.align		4
.L_11:
        /*0028*/ 	.byte	0x04, 0x17
        /*002a*/ 	.short	(.L_13 - .L_12)
.L_12:
        /*002c*/ 	.word	0x00000000
        /*0030*/ 	.short	0x0001
        /*0032*/ 	.short	0x0008
        /*0034*/ 	.byte	0x00, 0xf5, 0x21, 0x00


	//----- nvinfo : EIATTR_KPARAM_INFO
	.align		4
.L_13:
        /*0038*/ 	.byte	0x04, 0x17
        /*003a*/ 	.short	(.L_15 - .L_14)
.L_14:
        /*003c*/ 	.word	0x00000000
        /*0040*/ 	.short	0x0000
        /*0042*/ 	.short	0x0000
        /*0044*/ 	.byte	0x00, 0xf5, 0x21, 0x00


	//----- nvinfo : EIATTR_SPARSE_MMA_MASK
	.align		4
.L_15:
        /*0048*/ 	.byte	0x03, 0x50
        /*004a*/ 	.short	0x0000


	//----- nvinfo : EIATTR_MAXREG_COUNT
	.align		4
        /*004c*/ 	.byte	0x03, 0x1b
        /*004e*/ 	.short	0x00ff


	//----- nvinfo : EIATTR_MERCURY_ISA_VERSION
	.align		4
        /*0050*/ 	.byte	0x03, 0x5f
        /*0052*/ 	.short	0x0101


	//----- nvinfo : EIATTR_VRC_CTA_INIT_COUNT
	.align		4
        /*0054*/ 	.byte	0x02, 0x4a
	.zero		1
	.zero		1


	//----- nvinfo : EIATTR_EXIT_INSTR_OFFSETS
	.align		4
        /*0058*/ 	.byte	0x04, 0x1c
        /*005a*/ 	.short	(.L_17 - .L_16)


	//   ....[0]....
.L_16:
        /*005c*/ 	.word	0x000000f0


	//   ....[1]....
        /*0060*/ 	.word	0x000001c0


	//----- nvinfo : EIATTR_CBANK_PARAM_SIZE
	.align		4
.L_17:
        /*0064*/ 	.byte	0x03, 0x19
        /*0066*/ 	.short	0x0020


	//----- nvinfo : EIATTR_PARAM_CBANK
	.align		4
        /*0068*/ 	.byte	0x04, 0x0a
        /*006a*/ 	.short	(.L_19 - .L_18)
	.align		4
.L_18:
        /*006c*/ 	.word	index@(.nv.constant0._Z5add2DPfS_S_m)
        /*0070*/ 	.short	0x0380
        /*0072*/ 	.short	0x0020


	//----- nvinfo : EIATTR_SW_WAR
	.align		4
.L_19:
        /*0074*/ 	.byte	0x04, 0x36
        /*0076*/ 	.short	(.L_21 - .L_20)
.L_20:
        /*0078*/ 	.word	0x00000008
.L_21:


//--------------------- .nv.callgraph             --------------------------
	.section	.nv.callgraph,"",@"SHT_CUDA_CALLGRAPH"
	.align	4
	.sectionentsize	8
	.align		4
        /*0000*/ 	.word	0x00000000
	.align		4
        /*0004*/ 	.word	0xffffffff
	.align		4
        /*0008*/ 	.word	0x00000000
	.align		4
        /*000c*/ 	.word	0xfffffffe
	.align		4
        /*0010*/ 	.word	0x00000000
	.align		4
        /*0014*/ 	.word	0xfffffffd
	.align		4
        /*0018*/ 	.word	0x00000000
	.align		4
        /*001c*/ 	.word	0xfffffffc


//--------------------- .text._Z5add2DPfS_S_m     --------------------------
	.section	.text._Z5add2DPfS_S_m,"ax",@progbits
	.align	128
        .global         _Z5add2DPfS_S_m
        .type           _Z5add2DPfS_S_m,@function
        .size           _Z5add2DPfS_S_m,(.L_x_1 - _Z5add2DPfS_S_m)
        .other          _Z5add2DPfS_S_m,@"STO_CUDA_ENTRY STV_DEFAULT"
_Z5add2DPfS_S_m:
.text._Z5add2DPfS_S_m:
[----:B------:R-:W-:Y:S01]  /*0000*/  LDC R1, c[0x0][0x37c] ;  /* 0x0000df00ff017b82 */ /* 0x000fe20000000800 */
[----:B------:R-:W0:Y:S07]  /*0010*/  S2R R3, SR_TID.X ;  /* 0x0000000000037919 */ /* 0x000e2e0000002100 */
[----:B------:R-:W0:Y:S01]  /*0020*/  LDC R0, c[0x0][0x360] ;  /* 0x0000d800ff007b82 */ /* 0x000e220000000800 */
[----:B------:R-:W1:Y:S01]  /*0030*/  LDCU.64 UR6, c[0x0][0x398] ;  /* 0x00007300ff0677ac */ /* 0x000e620008000a00 */
[----:B------:R-:W2:Y:S06]  /*0040*/  S2R R2, SR_TID.Y ;  /* 0x0000000000027919 */ /* 0x000eac0000002200 */
[----:B------:R-:W0:Y:S08]  /*0050*/  S2UR UR4, SR_CTAID.X ;  /* 0x00000000000479c3 */ /* 0x000e300000002500 */
[----:B------:R-:W2:Y:S08]  /*0060*/  S2UR UR5, SR_CTAID.Y ;  /* 0x00000000000579c3 */ /* 0x000eb00000002600 */
[----:B------:R-:W2:Y:S01]  /*0070*/  LDC R7, c[0x0][0x364] ;  /* 0x0000d900ff077b82 */ /* 0x000ea20000000800 */
[----:B0-----:R-:W-:-:S02]  /*0080*/  IMAD R0, R0, UR4, R3 ;  /* 0x0000000400007c24 */ /* 0x001fc4000f8e0203 */
[----:B--2---:R-:W-:-:S05]  /*0090*/  IMAD R7, R7, UR5, R2 ;  /* 0x0000000507077c24 */ /* 0x004fca000f8e0202 */
[----:B------:R-:W-:-:S04]  /*00a0*/  ISETP.GT.U32.AND P0, PT, R0, R7, PT ;  /* 0x000000070000720c */ /* 0x000fc80003f04070 */
[----:B------:R-:W-:-:S04]  /*00b0*/  ISETP.GT.U32.AND.EX P0, PT, RZ, RZ, PT, P0 ;  /* 0x000000ffff00720c */ /* 0x000fc80003f04100 */
[----:B------:R-:W-:-:S04]  /*00c0*/  SEL R2, R0, R7, P0 ;  /* 0x0000000700027207 */ /* 0x000fc80000000000 */
[----:B-1----:R-:W-:-:S04]  /*00d0*/  ISETP.GE.U32.AND P0, PT, R2, UR6, PT ;  /* 0x0000000602007c0c */ /* 0x002fc8000bf06070 */
[----:B------:R-:W-:-:S13]  /*00e0*/  ISETP.GE.U32.AND.EX P0, PT, RZ, UR7, PT, P0 ;  /* 0x00000007ff007c0c */ /* 0x000fda000bf06100 */
[----:B------:R-:W-:Y:S05]  /*00f0*/  @P0 EXIT ;  /* 0x000000000000094d */ /* 0x000fea0003800000 */
[----:B------:R-:W0:Y:S01]  /*0100*/  LDC.64 R2, c[0x0][0x380] ;  /* 0x0000e000ff027b82 */ /* 0x000e220000000a00 */
[----:B------:R-:W1:Y:S01]  /*0110*/  LDCU.64 UR4, c[0x0][0x358] ;  /* 0x00006b00ff0477ac */ /* 0x000e620008000a00 */
[----:B------:R-:W-:-:S06]  /*0120*/  IMAD R9, R7, UR6, R0 ;  /* 0x0000000607097c24 */ /* 0x000fcc000f8e0200 */
[----:B------:R-:W2:Y:S08]  /*0130*/  LDC.64 R4, c[0x0][0x388] ;  /* 0x0000e200ff047b82 */ /* 0x000eb00000000a00 */
[----:B------:R-:W3:Y:S01]  /*0140*/  LDC.64 R6, c[0x0][0x390] ;  /* 0x0000e400ff067b82 */ /* 0x000ee20000000a00 */
[----:B0-----:R-:W-:-:S06]  /*0150*/  IMAD.WIDE R2, R9, 0x4, R2 ;  /* 0x0000000409027825 */ /* 0x001fcc00078e0202 */
[----:B-1----:R-:W4:Y:S01]  /*0160*/  LDG.E R2, desc[UR4][R2.64] ;  /* 0x0000000402027981 */ /* 0x002f22000c1e1900 */
[----:B--2---:R-:W-:-:S06]  /*0170*/  IMAD.WIDE R4, R9, 0x4, R4 ;  /* 0x0000000409047825 */ /* 0x004fcc00078e0204 */
[----:B------:R-:W4:Y:S01]  /*0180*/  LDG.E R5, desc[UR4][R4.64] ;  /* 0x0000000404057981 */ /* 0x000f22000c1e1900 */
[----:B---3--:R-:W-:-:S04]  /*0190*/  IMAD.WIDE R6, R9, 0x4, R6 ;  /* 0x0000000409067825 */ /* 0x008fc800078e0206 */
[----:B----4-:R-:W-:-:S05]  /*01a0*/  FADD R9, R2, R5 ;  /* 0x0000000502097221 */ /* 0x010fca0000000000 */
[----:B------:R-:W-:Y:S01]  /*01b0*/  STG.E desc[UR4][R6.64], R9 ;  /* 0x0000000906007986 */ /* 0x000fe2000c101904 */
[----:B------:R-:W-:Y:S05]  /*01c0*/  EXIT ;  /* 0x000000000000794d */ /* 0x000fea0003800000 */
.L_x_0:
[----:B------:R-:W-:-:S00]  /*01d0*/  BRA `(.L_x_0) ;  /* 0xfffffffc00fc7947 */ /* 0x000fc0000383ffff */
[----:B------:R-:W-:-:S00]  /*01e0*/  NOP ;  /* 0x0000000000007918 */ /* 0x000fc00000000000 */
        /* <DEDUP_REMOVED lines=9> */
.L_x_1:


//--------------------- .nv.shared.reserved.0     --------------------------
	.section	.nv.shared.reserved.0,"aw",@nobits
	.weak		__nv_reservedSMEM_offset_0_alias
	.size		__nv_reservedSMEM_offset_0_alias, 0, 64
	.other		__nv_reservedSMEM_offset_0_alias,@"STO_CUDA_RESERVED_SHARED STV_DEFAULT"
__nv_reservedSMEM_offset_0_alias:
	.zero		0
	.zero		64


//--------------------- .nv.constant0._Z5add2DPfS_S_m --------------------------
	.section	.nv.constant0._Z5add2DPfS_S_m,"a",@progbits
	.sectionflags	@""
	.align	4
.nv.constant0._Z5add2DPfS_S_m:
	.zero		928


//--------------------- SYMBOLS --------------------------

	.type		.nv.reservedSmem.offset0,@object
	.size		.nv.reservedSmem.offset0,0x4
